//
// Generated by NVIDIA NVVM Compiler
//
// Compiler Build ID: CL-36424714
// Cuda compilation tools, release 13.0, V13.0.88
// Based on NVVM 20.0.0
//

.version 9.0
.target sm_100
.address_size 64

	// .globl	_Z22computeVorticityKernelPfS_iii

.visible .entry _Z22computeVorticityKernelPfS_iii(
	.param .u64 .ptr .align 1 _Z22computeVorticityKernelPfS_iii_param_0,
	.param .u64 .ptr .align 1 _Z22computeVorticityKernelPfS_iii_param_1,
	.param .u32 _Z22computeVorticityKernelPfS_iii_param_2,
	.param .u32 _Z22computeVorticityKernelPfS_iii_param_3,
	.param .u32 _Z22computeVorticityKernelPfS_iii_param_4
)
{
	.reg .pred 	%p<12>;
	.reg .b32 	%r<49>;
	.reg .b32 	%f<28>;
	.reg .b64 	%rd<17>;

	ld.param.u64 	%rd1, [_Z22computeVorticityKernelPfS_iii_param_0];
	ld.param.u64 	%rd2, [_Z22computeVorticityKernelPfS_iii_param_1];
	ld.param.u32 	%r6, [_Z22computeVorticityKernelPfS_iii_param_2];
	ld.param.u32 	%r8, [_Z22computeVorticityKernelPfS_iii_param_3];
	ld.param.u32 	%r9, [_Z22computeVorticityKernelPfS_iii_param_4];
	mov.u32 	%r10, %ctaid.x;
	mov.u32 	%r11, %ntid.x;
	mov.u32 	%r12, %tid.x;
	mad.lo.s32 	%r13, %r10, %r11, %r12;
	mov.u32 	%r14, %ctaid.y;
	mov.u32 	%r15, %ntid.y;
	mov.u32 	%r16, %tid.y;
	mad.lo.s32 	%r17, %r14, %r15, %r16;
	mov.u32 	%r18, %ctaid.z;
	mov.u32 	%r19, %ntid.z;
	mov.u32 	%r20, %tid.z;
	mad.lo.s32 	%r21, %r18, %r19, %r20;
	setp.lt.s32 	%p1, %r13, 1;
	setp.eq.s32 	%p2, %r17, 0;
	setp.eq.s32 	%p3, %r21, 0;
	or.pred  	%p4, %p2, %p3;
	or.pred  	%p5, %p4, %p1;
	add.s32 	%r22, %r6, -1;
	setp.ge.s32 	%p6, %r13, %r22;
	or.pred  	%p7, %p5, %p6;
	add.s32 	%r23, %r8, -1;
	setp.ge.s32 	%p8, %r17, %r23;
	or.pred  	%p9, %p7, %p8;
	add.s32 	%r24, %r9, -1;
	setp.ge.s32 	%p10, %r21, %r24;
	or.pred  	%p11, %p9, %p10;
	@%p11 bra 	$L__BB0_2;
	cvta.to.global.u64 	%rd3, %rd1;
	cvta.to.global.u64 	%rd4, %rd2;
	mul.lo.s32 	%r25, %r8, %r13;
	mul.lo.s32 	%r26, %r25, %r9;
	mul.lo.s32 	%r27, %r9, %r17;
	add.s32 	%r28, %r26, %r27;
	add.s32 	%r29, %r28, %r21;
	mul.lo.s32 	%r30, %r29, 3;
	add.s32 	%r31, %r27, %r9;
	add.s32 	%r32, %r31, %r21;
	add.s32 	%r33, %r32, %r26;
	mul.lo.s32 	%r34, %r33, 3;
	mul.wide.s32 	%rd5, %r34, 4;
	add.s64 	%rd6, %rd3, %rd5;
	ld.global.f32 	%f1, [%rd6];
	shl.b32 	%r35, %r9, 1;
	sub.s32 	%r36, %r31, %r35;
	add.s32 	%r37, %r36, %r21;
	add.s32 	%r38, %r37, %r26;
	mul.lo.s32 	%r39, %r38, 3;
	mul.wide.s32 	%rd7, %r39, 4;
	add.s64 	%rd8, %rd3, %rd7;
	ld.global.f32 	%f2, [%rd8];
	add.s32 	%r40, %r30, 3;
	mul.wide.s32 	%rd9, %r40, 4;
	add.s64 	%rd10, %rd3, %rd9;
	ld.global.f32 	%f3, [%rd10];
	ld.global.f32 	%f4, [%rd10+-24];
	add.s32 	%r41, %r25, %r8;
	add.s32 	%r42, %r37, %r9;
	mad.lo.s32 	%r43, %r41, %r9, %r42;
	mul.lo.s32 	%r44, %r43, 3;
	mul.wide.s32 	%rd11, %r44, 4;
	add.s64 	%rd12, %rd3, %rd11;
	ld.global.f32 	%f5, [%rd12+4];
	shl.b32 	%r45, %r8, 1;
	sub.s32 	%r46, %r41, %r45;
	mad.lo.s32 	%r47, %r46, %r9, %r42;
	mul.lo.s32 	%r48, %r47, 3;
	mul.wide.s32 	%rd13, %r48, 4;
	add.s64 	%rd14, %rd3, %rd13;
	ld.global.f32 	%f6, [%rd14+4];
	ld.global.f32 	%f7, [%rd10+4];
	ld.global.f32 	%f8, [%rd10+-20];
	ld.global.f32 	%f9, [%rd12+8];
	ld.global.f32 	%f10, [%rd14+8];
	ld.global.f32 	%f11, [%rd6+8];
	ld.global.f32 	%f12, [%rd8+8];
	sub.f32 	%f13, %f1, %f2;
	mul.f32 	%f14, %f13, 0f3F000000;
	sub.f32 	%f15, %f3, %f4;
	mul.f32 	%f16, %f15, 0f3F000000;
	sub.f32 	%f17, %f5, %f6;
	mul.f32 	%f18, %f17, 0f3F000000;
	sub.f32 	%f19, %f7, %f8;
	mul.f32 	%f20, %f19, 0f3F000000;
	sub.f32 	%f21, %f9, %f10;
	mul.f32 	%f22, %f21, 0f3F000000;
	sub.f32 	%f23, %f11, %f12;
	mul.f32 	%f24, %f23, 0f3F000000;
	sub.f32 	%f25, %f24, %f20;
	mul.wide.s32 	%rd15, %r30, 4;
	add.s64 	%rd16, %rd4, %rd15;
	st.global.f32 	[%rd16], %f25;
	sub.f32 	%f26, %f16, %f22;
	st.global.f32 	[%rd16+4], %f26;
	sub.f32 	%f27, %f18, %f14;
	st.global.f32 	[%rd16+8], %f27;
$L__BB0_2:
	ret;

}


// ===== COMPILED SASS (sm_100) =====

	.target	sm_100

	.elftype	@"ET_EXEC"


//--------------------- .note.nv.tkinfo           --------------------------
	.section	.note.nv.tkinfo,"",@"SHT_NOTE"
	.sectionflags	@"SHF_NOTE_NV_TKINFO"
	.tkinfo
        /*0018*/ 	.word	0x00000002
        /*0030*/ 	.string	""
        /*0030*/ 	.string	"ptxas"
        /*0030*/ 	.string	"Cuda compilation tools, release 13.0, V13.0.88"
        /*0030*/ 	.string	"Build cuda_13.0.r13.0/compiler.36424714_0"
        /*0030*/ 	.string	"-arch sm_100 -m 64 "



//--------------------- .note.nv.cuinfo           --------------------------
	.section	.note.nv.cuinfo,"",@"SHT_NOTE"
	.sectionflags	@"SHF_NOTE_NV_CUINFO"
        /*0018*/ 	.short	0x0002
        /*001a*/ 	.short	0x0064
        /*001c*/ 	.short	0x0082
	.zero		2


//--------------------- .nv.info                  --------------------------
	.section	.nv.info,"",@"SHT_CUDA_INFO"
	.align	4


	//----- nvinfo : EIATTR_REGCOUNT
	.align		4
        /*0000*/ 	.byte	0x04, 0x2f
        /*0002*/ 	.short	(.L_1 - .L_0)
	.align		4
.L_0:
        /*0004*/ 	.word	index@(_Z22computeVorticityKernelPfS_iii)
        /*0008*/ 	.word	0x0000001a


	//----- nvinfo : EIATTR_FRAME_SIZE
	.align		4
.L_1:
        /*000c*/ 	.byte	0x04, 0x11
        /*000e*/ 	.short	(.L_3 - .L_2)
	.align		4
.L_2:
        /*0010*/ 	.word	index@(_Z22computeVorticityKernelPfS_iii)
        /*0014*/ 	.word	0x00000000


	//----- nvinfo : EIATTR_MIN_STACK_SIZE
	.align		4
.L_3:
        /*0018*/ 	.byte	0x04, 0x12
        /*001a*/ 	.short	(.L_5 - .L_4)
	.align		4
.L_4:
        /*001c*/ 	.word	index@(_Z22computeVorticityKernelPfS_iii)
        /*0020*/ 	.word	0x00000000
.L_5:


//--------------------- .nv.compat                --------------------------
	.section	.nv.compat,"",@"SHT_CUDA_COMPAT_INFO"
	.align	4
        /*0000*/ 	.byte	0x02, 0x09, 0x00, 0x00, 0x02, 0x02, 0x01, 0x00, 0x02, 0x05, 0x05, 0x00, 0x03, 0x07, 0x01, 0x01
        /*0010*/ 	.byte	0x02, 0x03, 0x00, 0x00, 0x02, 0x06, 0x01, 0x00, 0x04, 0x0b, 0x08, 0x00, 0x09, 0x00, 0x00, 0x00
        /*0020*/ 	.byte	0x00, 0x00, 0x00, 0x00


//--------------------- .nv.info._Z22computeVorticityKernelPfS_iii --------------------------
	.section	.nv.info._Z22computeVorticityKernelPfS_iii,"",@"SHT_CUDA_INFO"
	.sectionflags	@""
	.align	4


	//----- nvinfo : EIATTR_CUDA_API_VERSION
	.align		4
        /*0000*/ 	.byte	0x04, 0x37
        /*0002*/ 	.short	(.L_7 - .L_6)
.L_6:
        /*0004*/ 	.word	0x00000082


	//----- nvinfo : EIATTR_KPARAM_INFO
	.align		4
.L_7:
        /*0008*/ 	.byte	0x04, 0x17
        /*000a*/ 	.short	(.L_9 - .L_8)
.L_8:
        /*000c*/ 	.word	0x00000000
        /*0010*/ 	.short	0x0004
        /*0012*/ 	.short	0x0018
        /*0014*/ 	.byte	0x00, 0xf0, 0x11, 0x00


	//----- nvinfo : EIATTR_KPARAM_INFO
	.align		4
.L_9:
        /*0018*/ 	.byte	0x04, 0x17
        /*001a*/ 	.short	(.L_11 - .L_10)
.L_10:
        /*001c*/ 	.word	0x00000000
        /*0020*/ 	.short	0x0003
        /*0022*/ 	.short	0x0014
        /*0024*/ 	.byte	0x00, 0xf0, 0x11, 0x00


	//----- nvinfo : EIATTR_KPARAM_INFO
	.align		4
.L_11:
        /*0028*/ 	.byte	0x04, 0x17
        /*002a*/ 	.short	(.L_13 - .L_12)
.L_12:
        /*002c*/ 	.word	0x00000000
        /*0030*/ 	.short	0x0002
        /*0032*/ 	.short	0x0010
        /*0034*/ 	.byte	0x00, 0xf0, 0x11, 0x00


	//----- nvinfo : EIATTR_KPARAM_INFO
	.align		4
.L_13:
        /*0038*/ 	.byte	0x04, 0x17
        /*003a*/ 	.short	(.L_15 - .L_14)
.L_14:
        /*003c*/ 	.word	0x00000000
        /*0040*/ 	.short	0x0001
        /*0042*/ 	.short	0x0008
        /*0044*/ 	.byte	0x00, 0xf5, 0x21, 0x00


	//----- nvinfo : EIATTR_KPARAM_INFO
	.align		4
.L_15:
        /*0048*/ 	.byte	0x04, 0x17
        /*004a*/ 	.short	(.L_17 - .L_16)
.L_16:
        /*004c*/ 	.word	0x00000000
        /*0050*/ 	.short	0x0000
        /*0052*/ 	.short	0x0000
        /*0054*/ 	.byte	0x00, 0xf5, 0x21, 0x00


	//----- nvinfo : EIATTR_SPARSE_MMA_MASK
	.align		4
.L_17:
        /*0058*/ 	.byte	0x03, 0x50
        /*005a*/ 	.short	0x0000


	//----- nvinfo : EIATTR_MAXREG_COUNT
	.align		4
        /*005c*/ 	.byte	0x03, 0x1b
        /*005e*/ 	.short	0x00ff


	//----- nvinfo : EIATTR_MERCURY_ISA_VERSION
	.align		4
        /*0060*/ 	.byte	0x03, 0x5f
        /*0062*/ 	.short	0x0101


	//----- nvinfo : EIATTR_VRC_CTA_INIT_COUNT
	.align		4
        /*0064*/ 	.byte	0x02, 0x4a
	.zero		1
	.zero		1


	//----- nvinfo : EIATTR_EXIT_INSTR_OFFSETS
	.align		4
        /*0068*/ 	.byte	0x04, 0x1c
        /*006a*/ 	.short	(.L_19 - .L_18)


	//   ....[0]....
.L_18:
        /*006c*/ 	.word	0x00000180


	//   ....[1]....
        /*0070*/ 	.word	0x00000530


	//----- nvinfo : EIATTR_CBANK_PARAM_SIZE
	.align		4
.L_19:
        /*0074*/ 	.byte	0x03, 0x19
        /*0076*/ 	.short	0x001c


	//----- nvinfo : EIATTR_PARAM_CBANK
	.align		4
        /*0078*/ 	.byte	0x04, 0x0a
        /*007a*/ 	.short	(.L_21 - .L_20)
	.align		4
.L_20:
        /*007c*/ 	.word	index@(.nv.constant0._Z22computeVorticityKernelPfS_iii)
        /*0080*/ 	.short	0x0380
        /*0082*/ 	.short	0x001c


	//----- nvinfo : EIATTR_SW_WAR
	.align		4
.L_21:
        /*0084*/ 	.byte	0x04, 0x36
        /*0086*/ 	.short	(.L_23 - .L_22)
.L_22:
        /*0088*/ 	.word	0x00000008
.L_23:


//--------------------- .nv.callgraph             --------------------------
	.section	.nv.callgraph,"",@"SHT_CUDA_CALLGRAPH"
	.align	4
	.sectionentsize	8
	.align		4
        /*0000*/ 	.word	0x00000000
	.align		4
        /*0004*/ 	.word	0xffffffff
	.align		4
        /*0008*/ 	.word	0x00000000
	.align		4
        /*000c*/ 	.word	0xfffffffe
	.align		4
        /*0010*/ 	.word	0x00000000
	.align		4
        /*0014*/ 	.word	0xfffffffd
	.align		4
        /*0018*/ 	.word	0x00000000
	.align		4
        /*001c*/ 	.word	0xfffffffc


//--------------------- .text._Z22computeVorticityKernelPfS_iii --------------------------
	.section	.text._Z22computeVorticityKernelPfS_iii,"ax",@progbits
	.align	128
        .global         _Z22computeVorticityKernelPfS_iii
        .type           _Z22computeVorticityKernelPfS_iii,@function
        .size           _Z22computeVorticityKernelPfS_iii,(.L_x_1 - _Z22computeVorticityKernelPfS_iii)
        .other          _Z22computeVorticityKernelPfS_iii,@"STO_CUDA_ENTRY STV_DEFAULT"
_Z22computeVorticityKernelPfS_iii:
.text._Z22computeVorticityKernelPfS_iii:
[----:B------:R-:W-:Y:S01]  /*0000*/  LDC R1, c[0x0][0x37c] ;  /* 0x0000df00ff017b82 */ /* 0x000fe20000000800 */
[----:B------:R-:W0:Y:S07]  /*0010*/  S2R R6, SR_TID.Z ;  /* 0x0000000000067919 */ /* 0x000e2e0000002300 */
[----:B------:R-:W1:Y:S01]  /*0020*/  LDC R0, c[0x0][0x360] ;  /* 0x0000d800ff007b82 */ /* 0x000e620000000800 */
[----:B------:R-:W2:Y:S01]  /*0030*/  LDCU.64 UR4, c[0x0][0x390] ;  /* 0x00007200ff0477ac */ /* 0x000ea20008000a00 */
[----:B------:R-:W3:Y:S01]  /*0040*/  S2R R2, SR_TID.Y ;  /* 0x0000000000027919 */ /* 0x000ee20000002200 */
[----:B------:R-:W1:Y:S05]  /*0050*/  S2R R3, SR_TID.X ;  /* 0x0000000000037919 */ /* 0x000e6a0000002100 */
[----:B------:R-:W3:Y:S08]  /*0060*/  LDC R5, c[0x0][0x364] ;  /* 0x0000d900ff057b82 */ /* 0x000ef00000000800 */
[----:B------:R-:W0:Y:S01]  /*0070*/  S2UR UR8, SR_CTAID.Z ;  /* 0x00000000000879c3 */ /* 0x000e220000002700 */
[----:B--2---:R-:W-:-:S07]  /*0080*/  UIADD3 UR4, UPT, UPT, UR4, -0x1, URZ ;  /* 0xffffffff04047890 */ /* 0x004fce000fffe0ff */
[----:B------:R-:W0:Y:S08]  /*0090*/  LDC R7, c[0x0][0x368] ;  /* 0x0000da00ff077b82 */ /* 0x000e300000000800 */
[----:B------:R-:W3:Y:S08]  /*00a0*/  S2UR UR7, SR_CTAID.Y ;  /* 0x00000000000779c3 */ /* 0x000ef00000002600 */
[----:B------:R-:W1:Y:S08]  /*00b0*/  S2UR UR6, SR_CTAID.X ;  /* 0x00000000000679c3 */ /* 0x000e700000002500 */
[----:B------:R-:W2:Y:S01]  /*00c0*/  LDC R4, c[0x0][0x398] ;  /* 0x0000e600ff047b82 */ /* 0x000ea20000000800 */
[----:B0-----:R-:W-:-:S05]  /*00d0*/  IMAD R7, R7, UR8, R6 ;  /* 0x0000000807077c24 */ /* 0x001fca000f8e0206 */
[----:B------:R-:W-:Y:S01]  /*00e0*/  ISETP.NE.AND P0, PT, R7, RZ, PT ;  /* 0x000000ff0700720c */ /* 0x000fe20003f05270 */
[----:B---3--:R-:W-:-:S05]  /*00f0*/  IMAD R5, R5, UR7, R2 ;  /* 0x0000000705057c24 */ /* 0x008fca000f8e0202 */
[----:B------:R-:W-:Y:S01]  /*0100*/  ISETP.EQ.OR P0, PT, R5, RZ, !P0 ;  /* 0x000000ff0500720c */ /* 0x000fe20004702670 */
[----:B-1----:R-:W-:Y:S01]  /*0110*/  IMAD R0, R0, UR6, R3 ;  /* 0x0000000600007c24 */ /* 0x002fe2000f8e0203 */
[----:B------:R-:W-:-:S04]  /*0120*/  UIADD3 UR6, UPT, UPT, UR5, -0x1, URZ ;  /* 0xffffffff05067890 */ /* 0x000fc8000fffe0ff */
[----:B------:R-:W-:Y:S02]  /*0130*/  ISETP.LT.OR P0, PT, R0, 0x1, P0 ;  /* 0x000000010000780c */ /* 0x000fe40000701670 */
[----:B--2---:R-:W-:Y:S02]  /*0140*/  IADD3 R2, PT, PT, R4, -0x1, RZ ;  /* 0xffffffff04027810 */ /* 0x004fe40007ffe0ff */
[----:B------:R-:W-:-:S04]  /*0150*/  ISETP.GE.OR P0, PT, R0, UR4, P0 ;  /* 0x0000000400007c0c */ /* 0x000fc80008706670 */
[----:B------:R-:W-:-:S04]  /*0160*/  ISETP.GE.OR P0, PT, R5, UR6, P0 ;  /* 0x0000000605007c0c */ /* 0x000fc80008706670 */
[----:B------:R-:W-:-:S13]  /*0170*/  ISETP.GE.OR P0, PT, R7, R2, P0 ;  /* 0x000000020700720c */ /* 0x000fda0000706670 */
[----:B------:R-:W-:Y:S05]  /*0180*/  @P0 EXIT ;  /* 0x000000000000094d */ /* 0x000fea0003800000 */
[----:B------:R-:W-:Y:S01]  /*0190*/  IMAD R6, R5, R4, R4 ;  /* 0x0000000405067224 */ /* 0x000fe200078e0204 */
[----:B------:R-:W-:Y:S01]  /*01a0*/  IADD3 R11, PT, PT, -R4, RZ, RZ ;  /* 0x000000ff040b7210 */ /* 0x000fe20007ffe1ff */
[----:B------:R-:W-:Y:S01]  /*01b0*/  IMAD R9, R0, UR5, RZ ;  /* 0x0000000500097c24 */ /* 0x000fe2000f8e02ff */
[----:B------:R-:W0:Y:S01]  /*01c0*/  LDC.64 R2, c[0x0][0x380] ;  /* 0x0000e000ff027b82 */ /* 0x000e220000000a00 */
[----:B------:R-:W1:Y:S01]  /*01d0*/  LDCU.64 UR6, c[0x0][0x358] ;  /* 0x00006b00ff0677ac */ /* 0x000e620008000a00 */
[-C--:B------:R-:W-:Y:S02]  /*01e0*/  IADD3 R0, PT, PT, R7, R6.reuse, RZ ;  /* 0x0000000607007210 */ /* 0x080fe40007ffe0ff */
[----:B------:R-:W-:Y:S02]  /*01f0*/  IADD3 R8, PT, PT, R5, R9, RZ ;  /* 0x0000000905087210 */ /* 0x000fe40007ffe0ff */
[----:B------:R-:W-:Y:S01]  /*0200*/  LEA R6, R11, R6, 0x1 ;  /* 0x000000060b067211 */ /* 0x000fe200078e08ff */
[----:B------:R-:W-:-:S02]  /*0210*/  IMAD R5, R9, R4, R0 ;  /* 0x0000000409057224 */ /* 0x000fc400078e0200 */
[----:B------:R-:W-:Y:S01]  /*0220*/  IMAD R0, R8, R4, R7 ;  /* 0x0000000408007224 */ /* 0x000fe200078e0207 */
[----:B------:R-:W-:Y:S02]  /*0230*/  IADD3 R11, PT, PT, R7, R6, RZ ;  /* 0x00000006070b7210 */ /* 0x000fe40007ffe0ff */
[----:B------:R-:W-:Y:S02]  /*0240*/  IADD3 R8, PT, PT, RZ, -UR5, RZ ;  /* 0x80000005ff087c10 */ /* 0x000fe4000fffe0ff */
[C---:B------:R-:W-:Y:S01]  /*0250*/  IADD3 R7, PT, PT, R9.reuse, UR5, RZ ;  /* 0x0000000509077c10 */ /* 0x040fe2000fffe0ff */
[-C--:B------:R-:W-:Y:S01]  /*0260*/  IMAD R9, R9, R4.reuse, R11 ;  /* 0x0000000409097224 */ /* 0x080fe200078e020b */
[----:B------:R-:W-:Y:S02]  /*0270*/  IADD3 R13, PT, PT, R11, R4, RZ ;  /* 0x000000040b0d7210 */ /* 0x000fe40007ffe0ff */
[----:B------:R-:W-:Y:S02]  /*0280*/  LEA R8, R8, R7, 0x1 ;  /* 0x0000000708087211 */ /* 0x000fe400078e08ff */
[----:B------:R-:W-:Y:S01]  /*0290*/  LEA R0, R0, R0, 0x1 ;  /* 0x0000000000007211 */ /* 0x000fe200078e08ff */
[-CC-:B------:R-:W-:Y:S01]  /*02a0*/  IMAD R6, R7, R4.reuse, R13.reuse ;  /* 0x0000000407067224 */ /* 0x180fe200078e020d */
[----:B------:R-:W-:Y:S01]  /*02b0*/  LEA R9, R9, R9, 0x1 ;  /* 0x0000000909097211 */ /* 0x000fe200078e08ff */
[----:B------:R-:W-:Y:S01]  /*02c0*/  IMAD R8, R8, R4, R13 ;  /* 0x0000000408087224 */ /* 0x000fe200078e020d */
[----:B------:R-:W-:-:S02]  /*02d0*/  IADD3 R7, PT, PT, R0, 0x3, RZ ;  /* 0x0000000300077810 */ /* 0x000fc40007ffe0ff */
[----:B------:R-:W-:Y:S01]  /*02e0*/  LEA R5, R5, R5, 0x1 ;  /* 0x0000000505057211 */ /* 0x000fe200078e08ff */
[--C-:B0-----:R-:W-:Y:S01]  /*02f0*/  IMAD.WIDE R12, R9, 0x4, R2.reuse ;  /* 0x00000004090c7825 */ /* 0x101fe200078e0202 */
[----:B------:R-:W-:Y:S02]  /*0300*/  LEA R17, R6, R6, 0x1 ;  /* 0x0000000606117211 */ /* 0x000fe400078e08ff */
[----:B------:R-:W-:Y:S01]  /*0310*/  LEA R19, R8, R8, 0x1 ;  /* 0x0000000808137211 */ /* 0x000fe200078e08ff */
[--C-:B------:R-:W-:Y:S01]  /*0320*/  IMAD.WIDE R8, R7, 0x4, R2.reuse ;  /* 0x0000000407087825 */ /* 0x100fe200078e0202 */
[----:B-1----:R-:W2:Y:S03]  /*0330*/  LDG.E R15, desc[UR6][R12.64] ;  /* 0x000000060c0f7981 */ /* 0x002ea6000c1e1900 */
[--C-:B------:R-:W-:Y:S01]  /*0340*/  IMAD.WIDE R10, R5, 0x4, R2.reuse ;  /* 0x00000004050a7825 */ /* 0x100fe200078e0202 */
[----:B------:R-:W3:Y:S03]  /*0350*/  LDG.E R18, desc[UR6][R8.64+0x4] ;  /* 0x0000040608127981 */ /* 0x000ee6000c1e1900 */
[--C-:B------:R-:W-:Y:S01]  /*0360*/  IMAD.WIDE R6, R17, 0x4, R2.reuse ;  /* 0x0000000411067825 */ /* 0x100fe200078e0202 */
[----:B------:R-:W2:Y:S03]  /*0370*/  LDG.E R4, desc[UR6][R10.64] ;  /* 0x000000060a047981 */ /* 0x000ea6000c1e1900 */
[----:B------:R-:W-:Y:S01]  /*0380*/  IMAD.WIDE R2, R19, 0x4, R2 ;  /* 0x0000000413027825 */ /* 0x000fe200078e0202 */
[----:B------:R-:W3:Y:S04]  /*0390*/  LDG.E R21, desc[UR6][R8.64+-0x14] ;  /* 0xffffec0608157981 */ /* 0x000ee8000c1e1900 */
[----:B------:R-:W4:Y:S04]  /*03a0*/  LDG.E R20, desc[UR6][R6.64+0x8] ;  /* 0x0000080606147981 */ /* 0x000f28000c1e1900 */
[----:B------:R-:W4:Y:S04]  /*03b0*/  LDG.E R23, desc[UR6][R2.64+0x8] ;  /* 0x0000080602177981 */ /* 0x000f28000c1e1900 */
[----:B------:R0:W5:Y:S04]  /*03c0*/  LDG.E R5, desc[UR6][R10.64+0x8] ;  /* 0x000008060a057981 */ /* 0x000168000c1e1900 */
[----:B------:R-:W5:Y:S04]  /*03d0*/  LDG.E R22, desc[UR6][R12.64+0x8] ;  /* 0x000008060c167981 */ /* 0x000f68000c1e1900 */
[----:B------:R-:W5:Y:S01]  /*03e0*/  LDG.E R14, desc[UR6][R8.64] ;  /* 0x00000006080e7981 */ /* 0x000f62000c1e1900 */
[----:B0-----:R-:W0:Y:S03]  /*03f0*/  LDC.64 R10, c[0x0][0x388] ;  /* 0x0000e200ff0a7b82 */ /* 0x001e260000000a00 */
[----:B------:R-:W5:Y:S04]  /*0400*/  LDG.E R17, desc[UR6][R8.64+-0x18] ;  /* 0xffffe80608117981 */ /* 0x000f68000c1e1900 */
[----:B------:R-:W5:Y:S04]  /*0410*/  LDG.E R16, desc[UR6][R6.64+0x4] ;  /* 0x0000040606107981 */ /* 0x000f68000c1e1900 */
[----:B------:R-:W5:Y:S01]  /*0420*/  LDG.E R19, desc[UR6][R2.64+0x4] ;  /* 0x0000040602137981 */ /* 0x000f62000c1e1900 */
[----:B0-----:R-:W-:-:S04]  /*0430*/  IMAD.WIDE R10, R0, 0x4, R10 ;  /* 0x00000004000a7825 */ /* 0x001fc800078e020a */
[----:B--2---:R-:W-:Y:S01]  /*0440*/  FADD R4, R4, -R15 ;  /* 0x8000000f04047221 */ /* 0x004fe20000000000 */
[----:B---3--:R-:W-:-:S03]  /*0450*/  FADD R18, R18, -R21 ;  /* 0x8000001512127221 */ /* 0x008fc60000000000 */
[----:B------:R-:W-:Y:S01]  /*0460*/  FMUL R4, R4, 0.5 ;  /* 0x3f00000004047820 */ /* 0x000fe20000400000 */
[----:B------:R-:W-:Y:S01]  /*0470*/  FMUL R18, R18, 0.5 ;  /* 0x3f00000012127820 */ /* 0x000fe20000400000 */
[----:B----4-:R-:W-:Y:S01]  /*0480*/  FADD R20, R20, -R23 ;  /* 0x8000001714147221 */ /* 0x010fe20000000000 */
[----:B-----5:R-:W-:-:S03]  /*0490*/  FADD R13, R5, -R22 ;  /* 0x80000016050d7221 */ /* 0x020fc60000000000 */
[----:B------:R-:W-:Y:S01]  /*04a0*/  FMUL R5, R20, 0.5 ;  /* 0x3f00000014057820 */ /* 0x000fe20000400000 */
[----:B------:R-:W-:Y:S01]  /*04b0*/  FFMA R13, R13, 0.5, -R18 ;  /* 0x3f0000000d0d7823 */ /* 0x000fe20000000812 */
[----:B------:R-:W-:-:S04]  /*04c0*/  FADD R14, R14, -R17 ;  /* 0x800000110e0e7221 */ /* 0x000fc80000000000 */
[----:B------:R-:W-:Y:S01]  /*04d0*/  FFMA R5, R14, 0.5, -R5 ;  /* 0x3f0000000e057823 */ /* 0x000fe20000000805 */
[----:B------:R-:W-:-:S04]  /*04e0*/  FADD R19, R16, -R19 ;  /* 0x8000001310137221 */ /* 0x000fc80000000000 */
[----:B------:R-:W-:Y:S01]  /*04f0*/  FFMA R19, R19, 0.5, -R4 ;  /* 0x3f00000013137823 */ /* 0x000fe20000000804 */
[----:B------:R-:W-:Y:S04]  /*0500*/  STG.E desc[UR6][R10.64], R13 ;  /* 0x0000000d0a007986 */ /* 0x000fe8000c101906 */
[----:B------:R-:W-:Y:S04]  /*0510*/  STG.E desc[UR6][R10.64+0x8], R19 ;  /* 0x000008130a007986 */ /* 0x000fe8000c101906 */
[----:B------:R-:W-:Y:S01]  /*0520*/  STG.E desc[UR6][R10.64+0x4], R5 ;  /* 0x000004050a007986 */ /* 0x000fe2000c101906 */
[----:B------:R-:W-:Y:S05]  /*0530*/  EXIT ;  /* 0x000000000000794d */ /* 0x000fea0003800000 */
.L_x_0:
[----:B------:R-:W-:-:S00]  /*0540*/  BRA `(.L_x_0) ;  /* 0xfffffffc00fc7947 */ /* 0x000fc0000383ffff */
[----:B------:R-:W-:-:S00]  /*0550*/  NOP ;  /* 0x0000000000007918 */ /* 0x000fc00000000000 */
        /* <DEDUP_REMOVED lines=10> */
.L_x_1:


//--------------------- .nv.shared.reserved.0     --------------------------
	.section	.nv.shared.reserved.0,"aw",@nobits
	.weak		__nv_reservedSMEM_offset_0_alias
	.size		__nv_reservedSMEM_offset_0_alias, 0, 64
	.other		__nv_reservedSMEM_offset_0_alias,@"STO_CUDA_RESERVED_SHARED STV_DEFAULT"
__nv_reservedSMEM_offset_0_alias:
	.zero		0
	.zero		64


//--------------------- .nv.constant0._Z22computeVorticityKernelPfS_iii --------------------------
	.section	.nv.constant0._Z22computeVorticityKernelPfS_iii,"a",@progbits
	.sectionflags	@""
	.align	4
.nv.constant0._Z22computeVorticityKernelPfS_iii:
	.zero		924


//--------------------- SYMBOLS --------------------------

	.type		.nv.reservedSmem.offset0,@object
	.size		.nv.reservedSmem.offset0,0x4
